//
// Generated by NVIDIA NVVM Compiler
//
// Compiler Build ID: CL-36424714
// Cuda compilation tools, release 13.0, V13.0.88
// Based on NVVM 20.0.0
//

.version 9.0
.target sm_100
.address_size 64

	// .globl	_Z10mandelbrotIcEvPcPiS1_

.visible .entry _Z10mandelbrotIcEvPcPiS1_(
	.param .u64 .ptr .align 1 _Z10mandelbrotIcEvPcPiS1__param_0,
	.param .u64 .ptr .align 1 _Z10mandelbrotIcEvPcPiS1__param_1,
	.param .u64 .ptr .align 1 _Z10mandelbrotIcEvPcPiS1__param_2
)
{
	.reg .pred 	%p<4>;
	.reg .b16 	%rs<2>;
	.reg .b32 	%r<17>;
	.reg .b32 	%f<25>;
	.reg .b64 	%rd<9>;

	ld.param.u64 	%rd1, [_Z10mandelbrotIcEvPcPiS1__param_0];
	ld.param.u64 	%rd2, [_Z10mandelbrotIcEvPcPiS1__param_1];
	ld.param.u64 	%rd3, [_Z10mandelbrotIcEvPcPiS1__param_2];
	cvta.to.global.u64 	%rd4, %rd3;
	cvta.to.global.u64 	%rd5, %rd2;
	mov.u32 	%r5, %ctaid.x;
	mov.u32 	%r6, %ntid.x;
	mov.u32 	%r7, %tid.x;
	mad.lo.s32 	%r8, %r5, %r6, %r7;
	mov.u32 	%r9, %ctaid.y;
	mov.u32 	%r10, %ntid.y;
	mov.u32 	%r11, %tid.y;
	mad.lo.s32 	%r12, %r9, %r10, %r11;
	ld.global.u32 	%r13, [%rd5];
	mad.lo.s32 	%r1, %r13, %r12, %r8;
	cvt.rn.f32.u32 	%f12, %r8;
	cvt.rn.f32.s32 	%f13, %r13;
	div.rn.f32 	%f14, %f12, %f13;
	fma.rn.f32 	%f1, %f14, 0f40500000, 0fC0000000;
	cvt.rn.f32.u32 	%f15, %r12;
	ld.global.u32 	%r14, [%rd4];
	cvt.rn.f32.s32 	%f16, %r14;
	div.rn.f32 	%f17, %f15, %f16;
	fma.rn.f32 	%f2, %f17, 0f40200000, 0fBFA00000;
	mov.b32 	%r16, 0;
	mov.f32 	%f21, 0f00000000;
	mov.f32 	%f22, %f21;
	mov.f32 	%f23, %f21;
	mov.f32 	%f24, %f21;
$L__BB0_1:
	sub.f32 	%f18, %f21, %f22;
	add.f32 	%f7, %f1, %f18;
	add.f32 	%f19, %f24, %f24;
	fma.rn.f32 	%f23, %f19, %f23, %f2;
	add.s32 	%r3, %r16, 1;
	mul.f32 	%f22, %f23, %f23;
	mul.f32 	%f21, %f7, %f7;
	add.f32 	%f20, %f21, %f22;
	setp.le.f32 	%p1, %f20, 0f40800000;
	setp.lt.u32 	%p2, %r16, 255;
	and.pred  	%p3, %p1, %p2;
	mov.u32 	%r16, %r3;
	mov.f32 	%f24, %f7;
	@%p3 bra 	$L__BB0_1;
	mul.lo.s32 	%r15, %r1, 3;
	cvt.u16.u32 	%rs1, %r3;
	cvta.to.global.u64 	%rd6, %rd1;
	cvt.s64.s32 	%rd7, %r15;
	add.s64 	%rd8, %rd6, %rd7;
	st.global.u8 	[%rd8], %rs1;
	st.global.u8 	[%rd8+1], %rs1;
	st.global.u8 	[%rd8+2], %rs1;
	ret;

}


// ===== COMPILED SASS (sm_100) =====

	.target	sm_100

	.elftype	@"ET_EXEC"


//--------------------- .note.nv.tkinfo           --------------------------
	.section	.note.nv.tkinfo,"",@"SHT_NOTE"
	.sectionflags	@"SHF_NOTE_NV_TKINFO"
	.tkinfo
        /*0018*/ 	.word	0x00000002
        /*0030*/ 	.string	""
        /*0030*/ 	.string	"ptxas"
        /*0030*/ 	.string	"Cuda compilation tools, release 13.0, V13.0.88"
        /*0030*/ 	.string	"Build cuda_13.0.r13.0/compiler.36424714_0"
        /*0030*/ 	.string	"-arch sm_100 -m 64 "



//--------------------- .note.nv.cuinfo           --------------------------
	.section	.note.nv.cuinfo,"",@"SHT_NOTE"
	.sectionflags	@"SHF_NOTE_NV_CUINFO"
        /*0018*/ 	.short	0x0002
        /*001a*/ 	.short	0x0064
        /*001c*/ 	.short	0x0082
	.zero		2


//--------------------- .nv.info                  --------------------------
	.section	.nv.info,"",@"SHT_CUDA_INFO"
	.align	4


	//----- nvinfo : EIATTR_REGCOUNT
	.align		4
        /*0000*/ 	.byte	0x04, 0x2f
        /*0002*/ 	.short	(.L_1 - .L_0)
	.align		4
.L_0:
        /*0004*/ 	.word	index@(_Z10mandelbrotIcEvPcPiS1_)
        /*0008*/ 	.word	0x00000011


	//----- nvinfo : EIATTR_FRAME_SIZE
	.align		4
.L_1:
        /*000c*/ 	.byte	0x04, 0x11
        /*000e*/ 	.short	(.L_3 - .L_2)
	.align		4
.L_2:
        /*0010*/ 	.word	index@($__internal_0_$__cuda_sm3x_div_rn_noftz_f32_slowpath)
        /*0014*/ 	.word	0x00000000


	//----- nvinfo : EIATTR_FRAME_SIZE
	.align		4
.L_3:
        /*0018*/ 	.byte	0x04, 0x11
        /*001a*/ 	.short	(.L_5 - .L_4)
	.align		4
.L_4:
        /*001c*/ 	.word	index@(_Z10mandelbrotIcEvPcPiS1_)
        /*0020*/ 	.word	0x00000000


	//----- nvinfo : EIATTR_MIN_STACK_SIZE
	.align		4
.L_5:
        /*0024*/ 	.byte	0x04, 0x12
        /*0026*/ 	.short	(.L_7 - .L_6)
	.align		4
.L_6:
        /*0028*/ 	.word	index@(_Z10mandelbrotIcEvPcPiS1_)
        /*002c*/ 	.word	0x00000000
.L_7:


//--------------------- .nv.compat                --------------------------
	.section	.nv.compat,"",@"SHT_CUDA_COMPAT_INFO"
	.align	4
        /*0000*/ 	.byte	0x02, 0x09, 0x00, 0x00, 0x02, 0x02, 0x01, 0x00, 0x02, 0x05, 0x05, 0x00, 0x03, 0x07, 0x01, 0x01
        /*0010*/ 	.byte	0x02, 0x03, 0x00, 0x00, 0x02, 0x06, 0x01, 0x00, 0x04, 0x0b, 0x08, 0x00, 0x01, 0x00, 0x00, 0x00
        /*0020*/ 	.byte	0x00, 0x00, 0x00, 0x00


//--------------------- .nv.info._Z10mandelbrotIcEvPcPiS1_ --------------------------
	.section	.nv.info._Z10mandelbrotIcEvPcPiS1_,"",@"SHT_CUDA_INFO"
	.sectionflags	@""
	.align	4


	//----- nvinfo : EIATTR_CUDA_API_VERSION
	.align		4
        /*0000*/ 	.byte	0x04, 0x37
        /*0002*/ 	.short	(.L_9 - .L_8)
.L_8:
        /*0004*/ 	.word	0x00000082


	//----- nvinfo : EIATTR_KPARAM_INFO
	.align		4
.L_9:
        /*0008*/ 	.byte	0x04, 0x17
        /*000a*/ 	.short	(.L_11 - .L_10)
.L_10:
        /*000c*/ 	.word	0x00000000
        /*0010*/ 	.short	0x0002
        /*0012*/ 	.short	0x0010
        /*0014*/ 	.byte	0x00, 0xf5, 0x21, 0x00


	//----- nvinfo : EIATTR_KPARAM_INFO
	.align		4
.L_11:
        /*0018*/ 	.byte	0x04, 0x17
        /*001a*/ 	.short	(.L_13 - .L_12)
.L_12:
        /*001c*/ 	.word	0x00000000
        /*0020*/ 	.short	0x0001
        /*0022*/ 	.short	0x0008
        /*0024*/ 	.byte	0x00, 0xf5, 0x21, 0x00


	//----- nvinfo : EIATTR_KPARAM_INFO
	.align		4
.L_13:
        /*0028*/ 	.byte	0x04, 0x17
        /*002a*/ 	.short	(.L_15 - .L_14)
.L_14:
        /*002c*/ 	.word	0x00000000
        /*0030*/ 	.short	0x0000
        /*0032*/ 	.short	0x0000
        /*0034*/ 	.byte	0x00, 0xf5, 0x21, 0x00


	//----- nvinfo : EIATTR_SPARSE_MMA_MASK
	.align		4
.L_15:
        /*0038*/ 	.byte	0x03, 0x50
        /*003a*/ 	.short	0x0000


	//----- nvinfo : EIATTR_MAXREG_COUNT
	.align		4
        /*003c*/ 	.byte	0x03, 0x1b
        /*003e*/ 	.short	0x00ff


	//----- nvinfo : EIATTR_MERCURY_ISA_VERSION
	.align		4
        /*0040*/ 	.byte	0x03, 0x5f
        /*0042*/ 	.short	0x0101


	//----- nvinfo : EIATTR_VRC_CTA_INIT_COUNT
	.align		4
        /*0044*/ 	.byte	0x02, 0x4a
	.zero		1
	.zero		1


	//----- nvinfo : EIATTR_EXIT_INSTR_OFFSETS
	.align		4
        /*0048*/ 	.byte	0x04, 0x1c
        /*004a*/ 	.short	(.L_17 - .L_16)


	//   ....[0]....
.L_16:
        /*004c*/ 	.word	0x000004a0


	//----- nvinfo : EIATTR_CRS_STACK_SIZE
	.align		4
.L_17:
        /*0050*/ 	.byte	0x04, 0x1e
        /*0052*/ 	.short	(.L_19 - .L_18)
.L_18:
        /*0054*/ 	.word	0x00000000


	//----- nvinfo : EIATTR_CBANK_PARAM_SIZE
	.align		4
.L_19:
        /*0058*/ 	.byte	0x03, 0x19
        /*005a*/ 	.short	0x0018


	//----- nvinfo : EIATTR_PARAM_CBANK
	.align		4
        /*005c*/ 	.byte	0x04, 0x0a
        /*005e*/ 	.short	(.L_21 - .L_20)
	.align		4
.L_20:
        /*0060*/ 	.word	index@(.nv.constant0._Z10mandelbrotIcEvPcPiS1_)
        /*0064*/ 	.short	0x0380
        /*0066*/ 	.short	0x0018


	//----- nvinfo : EIATTR_SW_WAR
	.align		4
.L_21:
        /*0068*/ 	.byte	0x04, 0x36
        /*006a*/ 	.short	(.L_23 - .L_22)
.L_22:
        /*006c*/ 	.word	0x00000008
.L_23:


//--------------------- .nv.callgraph             --------------------------
	.section	.nv.callgraph,"",@"SHT_CUDA_CALLGRAPH"
	.align	4
	.sectionentsize	8
	.align		4
        /*0000*/ 	.word	0x00000000
	.align		4
        /*0004*/ 	.word	0xffffffff
	.align		4
        /*0008*/ 	.word	0x00000000
	.align		4
        /*000c*/ 	.word	0xfffffffe
	.align		4
        /*0010*/ 	.word	0x00000000
	.align		4
        /*0014*/ 	.word	0xfffffffd
	.align		4
        /*0018*/ 	.word	0x00000000
	.align		4
        /*001c*/ 	.word	0xfffffffc


//--------------------- .text._Z10mandelbrotIcEvPcPiS1_ --------------------------
	.section	.text._Z10mandelbrotIcEvPcPiS1_,"ax",@progbits
	.align	128
        .global         _Z10mandelbrotIcEvPcPiS1_
        .type           _Z10mandelbrotIcEvPcPiS1_,@function
        .size           _Z10mandelbrotIcEvPcPiS1_,(.L_x_18 - _Z10mandelbrotIcEvPcPiS1_)
        .other          _Z10mandelbrotIcEvPcPiS1_,@"STO_CUDA_ENTRY STV_DEFAULT"
_Z10mandelbrotIcEvPcPiS1_:
.text._Z10mandelbrotIcEvPcPiS1_:
[----:B------:R-:W-:Y:S08]  /*0000*/  LDC R1, c[0x0][0x37c] ;  /* 0x0000df00ff017b82 */ /* 0x000ff00000000800 */
[----:B------:R-:W0:Y:S01]  /*0010*/  LDC.64 R2, c[0x0][0x388] ;  /* 0x0000e200ff027b82 */ /* 0x000e220000000a00 */
[----:B------:R-:W0:Y:S02]  /*0020*/  LDCU.64 UR4, c[0x0][0x358] ;  /* 0x00006b00ff0477ac */ /* 0x000e240008000a00 */
[----:B0-----:R-:W2:Y:S05]  /*0030*/  LDG.E R2, desc[UR4][R2.64] ;  /* 0x0000000402027981 */ /* 0x001eaa000c1e1900 */
[----:B------:R-:W0:Y:S01]  /*0040*/  S2UR UR6, SR_CTAID.X ;  /* 0x00000000000679c3 */ /* 0x000e220000002500 */
[----:B------:R-:W-:Y:S01]  /*0050*/  BSSY.RECONVERGENT B0, `(.L_x_0) ;  /* 0x0000016000007945 */ /* 0x000fe20003800200 */
[----:B------:R-:W0:Y:S01]  /*0060*/  S2R R0, SR_TID.X ;  /* 0x0000000000007919 */ /* 0x000e220000002100 */
[----:B------:R-:W1:Y:S05]  /*0070*/  S2R R9, SR_TID.Y ;  /* 0x0000000000097919 */ /* 0x000e6a0000002200 */
[----:B------:R-:W0:Y:S08]  /*0080*/  LDC R5, c[0x0][0x360] ;  /* 0x0000d800ff057b82 */ /* 0x000e300000000800 */
[----:B------:R-:W1:Y:S08]  /*0090*/  S2UR UR7, SR_CTAID.Y ;  /* 0x00000000000779c3 */ /* 0x000e700000002600 */
[----:B------:R-:W1:Y:S01]  /*00a0*/  LDC R8, c[0x0][0x364] ;  /* 0x0000d900ff087b82 */ /* 0x000e620000000800 */
[----:B0-----:R-:W-:-:S05]  /*00b0*/  IMAD R5, R5, UR6, R0 ;  /* 0x0000000605057c24 */ /* 0x001fca000f8e0200 */
[----:B------:R-:W-:Y:S02]  /*00c0*/  I2FP.F32.U32 R0, R5 ;  /* 0x0000000500007245 */ /* 0x000fe40000201000 */
[----:B--2---:R-:W-:-:S04]  /*00d0*/  I2FP.F32.S32 R3, R2 ;  /* 0x0000000200037245 */ /* 0x004fc80000201400 */
[----:B------:R-:W0:Y:S08]  /*00e0*/  MUFU.RCP R4, R3 ;  /* 0x0000000300047308 */ /* 0x000e300000001000 */
[----:B------:R-:W2:Y:S01]  /*00f0*/  FCHK P0, R0, R3 ;  /* 0x0000000300007302 */ /* 0x000ea20000000000 */
[----:B0-----:R-:W-:-:S04]  /*0100*/  FFMA R7, -R3, R4, 1 ;  /* 0x3f80000003077423 */ /* 0x001fc80000000104 */
[----:B------:R-:W-:Y:S01]  /*0110*/  FFMA R7, R4, R7, R4 ;  /* 0x0000000704077223 */ /* 0x000fe20000000004 */
[----:B-1----:R-:W-:-:S03]  /*0120*/  IMAD R4, R8, UR7, R9 ;  /* 0x0000000708047c24 */ /* 0x002fc6000f8e0209 */
[----:B------:R-:W-:Y:S01]  /*0130*/  FFMA R6, R0, R7, RZ ;  /* 0x0000000700067223 */ /* 0x000fe200000000ff */
[----:B------:R-:W-:-:S03]  /*0140*/  IMAD R2, R4, R2, R5 ;  /* 0x0000000204027224 */ /* 0x000fc600078e0205 */
[----:B------:R-:W-:-:S04]  /*0150*/  FFMA R8, -R3, R6, R0 ;  /* 0x0000000603087223 */ /* 0x000fc80000000100 */
[----:B------:R-:W-:Y:S01]  /*0160*/  FFMA R8, R7, R8, R6 ;  /* 0x0000000807087223 */ /* 0x000fe20000000006 */
[----:B--2---:R-:W-:Y:S06]  /*0170*/  @!P0 BRA `(.L_x_1) ;  /* 0x00000000000c8947 */ /* 0x004fec0003800000 */
[----:B------:R-:W-:-:S07]  /*0180*/  MOV R6, 0x1a0 ;  /* 0x000001a000067802 */ /* 0x000fce0000000f00 */
[----:B------:R-:W-:Y:S05]  /*0190*/  CALL.REL.NOINC `($__internal_0_$__cuda_sm3x_div_rn_noftz_f32_slowpath) ;  /* 0x0000000000c47944 */ /* 0x000fea0003c00000 */
[----:B------:R-:W-:-:S07]  /*01a0*/  IMAD.MOV.U32 R8, RZ, RZ, R0 ;  /* 0x000000ffff087224 */ /* 0x000fce00078e0000 */
.L_x_1:
[----:B------:R-:W-:Y:S05]  /*01b0*/  BSYNC.RECONVERGENT B0 ;  /* 0x0000000000007941 */ /* 0x000fea0003800200 */
.L_x_0:
[----:B------:R-:W0:Y:S02]  /*01c0*/  LDC.64 R6, c[0x0][0x390] ;  /* 0x0000e400ff067b82 */ /* 0x000e240000000a00 */
[----:B0-----:R-:W2:Y:S01]  /*01d0*/  LDG.E R6, desc[UR4][R6.64] ;  /* 0x0000000406067981 */ /* 0x001ea2000c1e1900 */
[----:B------:R-:W-:Y:S01]  /*01e0*/  I2FP.F32.U32 R0, R4 ;  /* 0x0000000400007245 */ /* 0x000fe20000201000 */
[----:B------:R-:W-:Y:S01]  /*01f0*/  IMAD.MOV.U32 R11, RZ, RZ, 0x40500000 ;  /* 0x40500000ff0b7424 */ /* 0x000fe200078e00ff */
[----:B------:R-:W-:Y:S03]  /*0200*/  BSSY.RECONVERGENT B0, `(.L_x_2) ;  /* 0x000000e000007945 */ /* 0x000fe60003800200 */
[----:B------:R-:W-:Y:S01]  /*0210*/  FFMA R4, R8, R11, -2 ;  /* 0xc000000008047423 */ /* 0x000fe2000000000b */
[----:B--2---:R-:W-:-:S04]  /*0220*/  I2FP.F32.S32 R3, R6 ;  /* 0x0000000600037245 */ /* 0x004fc80000201400 */
[----:B------:R-:W0:Y:S08]  /*0230*/  MUFU.RCP R10, R3 ;  /* 0x00000003000a7308 */ /* 0x000e300000001000 */
[----:B------:R-:W1:Y:S01]  /*0240*/  FCHK P0, R0, R3 ;  /* 0x0000000300007302 */ /* 0x000e620000000000 */
[----:B0-----:R-:W-:-:S04]  /*0250*/  FFMA R5, -R3, R10, 1 ;  /* 0x3f80000003057423 */ /* 0x001fc8000000010a */
[----:B------:R-:W-:-:S04]  /*0260*/  FFMA R5, R10, R5, R10 ;  /* 0x000000050a057223 */ /* 0x000fc8000000000a */
[----:B------:R-:W-:-:S04]  /*0270*/  FFMA R10, R0, R5, RZ ;  /* 0x00000005000a7223 */ /* 0x000fc800000000ff */
[----:B------:R-:W-:-:S04]  /*0280*/  FFMA R9, -R3, R10, R0 ;  /* 0x0000000a03097223 */ /* 0x000fc80000000100 */
[----:B------:R-:W-:Y:S01]  /*0290*/  FFMA R5, R5, R9, R10 ;  /* 0x0000000905057223 */ /* 0x000fe2000000000a */
[----:B-1----:R-:W-:Y:S06]  /*02a0*/  @!P0 BRA `(.L_x_3) ;  /* 0x00000000000c8947 */ /* 0x002fec0003800000 */
[----:B------:R-:W-:-:S07]  /*02b0*/  MOV R6, 0x2d0 ;  /* 0x000002d000067802 */ /* 0x000fce0000000f00 */
[----:B------:R-:W-:Y:S05]  /*02c0*/  CALL.REL.NOINC `($__internal_0_$__cuda_sm3x_div_rn_noftz_f32_slowpath) ;  /* 0x0000000000787944 */ /* 0x000fea0003c00000 */
[----:B------:R-:W-:-:S07]  /*02d0*/  IMAD.MOV.U32 R5, RZ, RZ, R0 ;  /* 0x000000ffff057224 */ /* 0x000fce00078e0000 */
.L_x_3:
[----:B------:R-:W-:Y:S05]  /*02e0*/  BSYNC.RECONVERGENT B0 ;  /* 0x0000000000007941 */ /* 0x000fea0003800200 */
.L_x_2:
[----:B------:R-:W-:Y:S01]  /*02f0*/  IMAD.MOV.U32 R6, RZ, RZ, 0x40200000 ;  /* 0x40200000ff067424 */ /* 0x000fe200078e00ff */
[----:B------:R-:W-:Y:S01]  /*0300*/  BSSY.RECONVERGENT B0, `(.L_x_4) ;  /* 0x0000012000007945 */ /* 0x000fe20003800200 */
[----:B------:R-:W-:Y:S02]  /*0310*/  IMAD.MOV.U32 R0, RZ, RZ, RZ ;  /* 0x000000ffff007224 */ /* 0x000fe400078e00ff */
[----:B------:R-:W-:Y:S01]  /*0320*/  FFMA R9, R5, R6, -1.25 ;  /* 0xbfa0000005097423 */ /* 0x000fe20000000006 */
[----:B------:R-:W-:Y:S01]  /*0330*/  IMAD.MOV.U32 R3, RZ, RZ, RZ ;  /* 0x000000ffff037224 */ /* 0x000fe200078e00ff */
[----:B------:R-:W-:Y:S01]  /*0340*/  CS2R R6, SRZ ;  /* 0x0000000000067805 */ /* 0x000fe2000001ff00 */
[----:B------:R-:W-:-:S07]  /*0350*/  IMAD.MOV.U32 R5, RZ, RZ, RZ ;  /* 0x000000ffff057224 */ /* 0x000fce00078e00ff */
.L_x_5:
[----:B------:R-:W-:Y:S01]  /*0360*/  FADD R8, R7, R7 ;  /* 0x0000000707087221 */ /* 0x000fe20000000000 */
[----:B------:R-:W-:Y:S01]  /*0370*/  FADD R3, -R6, R3 ;  /* 0x0000000306037221 */ /* 0x000fe20000000100 */
[C---:B------:R-:W-:Y:S01]  /*0380*/  ISETP.GE.U32.AND P0, PT, R0.reuse, 0xff, PT ;  /* 0x000000ff0000780c */ /* 0x040fe20003f06070 */
[----:B------:R-:W-:Y:S02]  /*0390*/  VIADD R11, R0, 0x1 ;  /* 0x00000001000b7836 */ /* 0x000fe40000000000 */
[----:B------:R-:W-:Y:S01]  /*03a0*/  FFMA R5, R8, R5, R9 ;  /* 0x0000000508057223 */ /* 0x000fe20000000009 */
[----:B------:R-:W-:-:S03]  /*03b0*/  FADD R7, R4, R3 ;  /* 0x0000000304077221 */ /* 0x000fc60000000000 */
[----:B------:R-:W-:Y:S01]  /*03c0*/  FMUL R6, R5, R5 ;  /* 0x0000000505067220 */ /* 0x000fe20000400000 */
[----:B------:R-:W-:Y:S01]  /*03d0*/  FMUL R3, R7, R7 ;  /* 0x0000000707037220 */ /* 0x000fe20000400000 */
[----:B------:R-:W-:-:S03]  /*03e0*/  MOV R0, R11 ;  /* 0x0000000b00007202 */ /* 0x000fc60000000f00 */
[----:B------:R-:W-:-:S05]  /*03f0*/  FADD R8, R6, R3 ;  /* 0x0000000306087221 */ /* 0x000fca0000000000 */
[----:B------:R-:W-:-:S13]  /*0400*/  FSETP.LE.AND P1, PT, R8, 4, PT ;  /* 0x408000000800780b */ /* 0x000fda0003f23000 */
[----:B------:R-:W-:Y:S05]  /*0410*/  @!P0 BRA P1, `(.L_x_5) ;  /* 0xfffffffc00d08947 */ /* 0x000fea000083ffff */
[----:B------:R-:W-:Y:S05]  /*0420*/  BSYNC.RECONVERGENT B0 ;  /* 0x0000000000007941 */ /* 0x000fea0003800200 */
.L_x_4:
[----:B------:R-:W0:Y:S01]  /*0430*/  LDCU.64 UR6, c[0x0][0x380] ;  /* 0x00007000ff0677ac */ /* 0x000e220008000a00 */
[----:B------:R-:W-:-:S05]  /*0440*/  IMAD R0, R2, 0x3, RZ ;  /* 0x0000000302007824 */ /* 0x000fca00078e02ff */
[----:B0-----:R-:W-:-:S04]  /*0450*/  IADD3 R2, P0, PT, R0, UR6, RZ ;  /* 0x0000000600027c10 */ /* 0x001fc8000ff1e0ff */
[----:B------:R-:W-:-:S05]  /*0460*/  LEA.HI.X.SX32 R3, R0, UR7, 0x1, P0 ;  /* 0x0000000700037c11 */ /* 0x000fca00080f0eff */
[----:B------:R-:W-:Y:S04]  /*0470*/  STG.E.U8 desc[UR4][R2.64], R11 ;  /* 0x0000000b02007986 */ /* 0x000fe8000c101104 */
[----:B------:R-:W-:Y:S04]  /*0480*/  STG.E.U8 desc[UR4][R2.64+0x1], R11 ;  /* 0x0000010b02007986 */ /* 0x000fe8000c101104 */
[----:B------:R-:W-:Y:S01]  /*0490*/  STG.E.U8 desc[UR4][R2.64+0x2], R11 ;  /* 0x0000020b02007986 */ /* 0x000fe2000c101104 */
[----:B------:R-:W-:Y:S05]  /*04a0*/  EXIT ;  /* 0x000000000000794d */ /* 0x000fea0003800000 */
        .weak           $__internal_0_$__cuda_sm3x_div_rn_noftz_f32_slowpath
        .type           $__internal_0_$__cuda_sm3x_div_rn_noftz_f32_slowpath,@function
        .size           $__internal_0_$__cuda_sm3x_div_rn_noftz_f32_slowpath,(.L_x_18 - $__internal_0_$__cuda_sm3x_div_rn_noftz_f32_slowpath)
$__internal_0_$__cuda_sm3x_div_rn_noftz_f32_slowpath:
[----:B------:R-:W-:Y:S01]  /*04b0*/  SHF.R.U32.HI R7, RZ, 0x17, R3 ;  /* 0x00000017ff077819 */ /* 0x000fe20000011603 */
[----:B------:R-:W-:Y:S01]  /*04c0*/  BSSY.RECONVERGENT B1, `(.L_x_6) ;  /* 0x0000062000017945 */ /* 0x000fe20003800200 */
[----:B------:R-:W-:Y:S02]  /*04d0*/  SHF.R.U32.HI R5, RZ, 0x17, R0 ;  /* 0x00000017ff057819 */ /* 0x000fe40000011600 */
[----:B------:R-:W-:Y:S02]  /*04e0*/  LOP3.LUT R12, R7, 0xff, RZ, 0xc0, !PT ;  /* 0x000000ff070c7812 */ /* 0x000fe400078ec0ff */
[----:B------:R-:W-:-:S03]  /*04f0*/  LOP3.LUT R10, R5, 0xff, RZ, 0xc0, !PT ;  /* 0x000000ff050a7812 */ /* 0x000fc600078ec0ff */
[----:B------:R-:W-:Y:S02]  /*0500*/  VIADD R8, R12, 0xffffffff ;  /* 0xffffffff0c087836 */ /* 0x000fe40000000000 */
[----:B------:R-:W-:-:S03]  /*0510*/  VIADD R7, R10, 0xffffffff ;  /* 0xffffffff0a077836 */ /* 0x000fc60000000000 */
[----:B------:R-:W-:-:S04]  /*0520*/  ISETP.GT.U32.AND P0, PT, R8, 0xfd, PT ;  /* 0x000000fd0800780c */ /* 0x000fc80003f04070 */
[----:B------:R-:W-:-:S13]  /*0530*/  ISETP.GT.U32.OR P0, PT, R7, 0xfd, P0 ;  /* 0x000000fd0700780c */ /* 0x000fda0000704470 */
[----:B------:R-:W-:Y:S01]  /*0540*/  @!P0 IMAD.MOV.U32 R5, RZ, RZ, RZ ;  /* 0x000000ffff058224 */ /* 0x000fe200078e00ff */
[----:B------:R-:W-:Y:S06]  /*0550*/  @!P0 BRA `(.L_x_7) ;  /* 0x00000000005c8947 */ /* 0x000fec0003800000 */
[----:B------:R-:W-:Y:S02]  /*0560*/  FSETP.GTU.FTZ.AND P0, PT, |R0|, +INF , PT ;  /* 0x7f8000000000780b */ /* 0x000fe40003f1c200 */
[----:B------:R-:W-:-:S04]  /*0570*/  FSETP.GTU.FTZ.AND P1, PT, |R3|, +INF , PT ;  /* 0x7f8000000300780b */ /* 0x000fc80003f3c200 */
[----:B------:R-:W-:-:S13]  /*0580*/  PLOP3.LUT P0, PT, P0, P1, PT, 0xf8, 0x8f ;  /* 0x00000000008f781c */ /* 0x000fda0000703f70 */
[----:B------:R-:W-:Y:S05]  /*0590*/  @P0 BRA `(.L_x_8) ;  /* 0x00000004004c0947 */ /* 0x000fea0003800000 */
[----:B------:R-:W-:-:S13]  /*05a0*/  LOP3.LUT P0, RZ, R3, 0x7fffffff, R0, 0xc8, !PT ;  /* 0x7fffffff03ff7812 */ /* 0x000fda000780c800 */
[----:B------:R-:W-:Y:S05]  /*05b0*/  @!P0 BRA `(.L_x_9) ;  /* 0x00000004003c8947 */ /* 0x000fea0003800000 */
[C---:B------:R-:W-:Y:S02]  /*05c0*/  FSETP.NEU.FTZ.AND P2, PT, |R0|.reuse, +INF , PT ;  /* 0x7f8000000000780b */ /* 0x040fe40003f5d200 */
[----:B------:R-:W-:Y:S02]  /*05d0*/  FSETP.NEU.FTZ.AND P1, PT, |R3|, +INF , PT ;  /* 0x7f8000000300780b */ /* 0x000fe40003f3d200 */
[----:B------:R-:W-:-:S11]  /*05e0*/  FSETP.NEU.FTZ.AND P0, PT, |R0|, +INF , PT ;  /* 0x7f8000000000780b */ /* 0x000fd60003f1d200 */
[----:B------:R-:W-:Y:S05]  /*05f0*/  @!P1 BRA !P2, `(.L_x_9) ;  /* 0x00000004002c9947 */ /* 0x000fea0005000000 */
[----:B------:R-:W-:-:S04]  /*0600*/  LOP3.LUT P2, RZ, R0, 0x7fffffff, RZ, 0xc0, !PT ;  /* 0x7fffffff00ff7812 */ /* 0x000fc8000784c0ff */
[----:B------:R-:W-:-:S13]  /*0610*/  PLOP3.LUT P1, PT, P1, P2, PT, 0x2f, 0xf2 ;  /* 0x0000000000f2781c */ /* 0x000fda0000f24577 */
[----:B------:R-:W-:Y:S05]  /*0620*/  @P1 BRA `(.L_x_10) ;  /* 0x0000000400181947 */ /* 0x000fea0003800000 */
[----:B------:R-:W-:-:S04]  /*0630*/  LOP3.LUT P1, RZ, R3, 0x7fffffff, RZ, 0xc0, !PT ;  /* 0x7fffffff03ff7812 */ /* 0x000fc8000782c0ff */
[----:B------:R-:W-:-:S13]  /*0640*/  PLOP3.LUT P0, PT, P0, P1, PT, 0x2f, 0xf2 ;  /* 0x0000000000f2781c */ /* 0x000fda0000702577 */
[----:B------:R-:W-:Y:S05]  /*0650*/  @P0 BRA `(.L_x_11) ;  /* 0x0000000400000947 */ /* 0x000fea0003800000 */
[----:B------:R-:W-:Y:S02]  /*0660*/  ISETP.GE.AND P0, PT, R7, RZ, PT ;  /* 0x000000ff0700720c */ /* 0x000fe40003f06270 */
[----:B------:R-:W-:-:S11]  /*0670*/  ISETP.GE.AND P1, PT, R8, RZ, PT ;  /* 0x000000ff0800720c */ /* 0x000fd60003f26270 */
[----:B------:R-:W-:Y:S02]  /*0680*/  @P0 IMAD.MOV.U32 R5, RZ, RZ, RZ ;  /* 0x000000ffff050224 */ /* 0x000fe400078e00ff */
[----:B------:R-:W-:Y:S01]  /*0690*/  @!P0 FFMA R0, R0, 1.84467440737095516160e+19, RZ ;  /* 0x5f80000000008823 */ /* 0x000fe200000000ff */
[----:B------:R-:W-:Y:S02]  /*06a0*/  @!P0 IMAD.MOV.U32 R5, RZ, RZ, -0x40 ;  /* 0xffffffc0ff058424 */ /* 0x000fe400078e00ff */
[----:B------:R-:W-:-:S03]  /*06b0*/  @!P1 FFMA R3, R3, 1.84467440737095516160e+19, RZ ;  /* 0x5f80000003039823 */ /* 0x000fc600000000ff */
[----:B------:R-:W-:-:S07]  /*06c0*/  @!P1 IADD3 R5, PT, PT, R5, 0x40, RZ ;  /* 0x0000004005059810 */ /* 0x000fce0007ffe0ff */
.L_x_7:
[----:B------:R-:W-:Y:S01]  /*06d0*/  LEA R8, R12, 0xc0800000, 0x17 ;  /* 0xc08000000c087811 */ /* 0x000fe200078eb8ff */
[----:B------:R-:W-:Y:S04]  /*06e0*/  BSSY.RECONVERGENT B2, `(.L_x_12) ;  /* 0x0000036000027945 */ /* 0x000fe80003800200 */
[----:B------:R-:W-:Y:S02]  /*06f0*/  IMAD.IADD R8, R3, 0x1, -R8 ;  /* 0x0000000103087824 */ /* 0x000fe400078e0a08 */
[----:B------:R-:W-:Y:S02]  /*0700*/  VIADD R3, R10, 0xffffff81 ;  /* 0xffffff810a037836 */ /* 0x000fe40000000000 */
[----:B------:R0:W1:Y:S01]  /*0710*/  MUFU.RCP R7, R8 ;  /* 0x0000000800077308 */ /* 0x0000620000001000 */
[----:B------:R-:W-:Y:S01]  /*0720*/  FADD.FTZ R9, -R8, -RZ ;  /* 0x800000ff08097221 */ /* 0x000fe20000010100 */
[C---:B------:R-:W-:Y:S01]  /*0730*/  IMAD R0, R3.reuse, -0x800000, R0 ;  /* 0xff80000003007824 */ /* 0x040fe200078e0200 */
[----:B0-----:R-:W-:-:S05]  /*0740*/  IADD3 R8, PT, PT, R3, 0x7f, -R12 ;  /* 0x0000007f03087810 */ /* 0x001fca0007ffe80c */
[----:B------:R-:W-:Y:S02]  /*0750*/  IMAD.IADD R8, R8, 0x1, R5 ;  /* 0x0000000108087824 */ /* 0x000fe400078e0205 */
[----:B-1----:R-:W-:-:S04]  /*0760*/  FFMA R10, R7, R9, 1 ;  /* 0x3f800000070a7423 */ /* 0x002fc80000000009 */
[----:B------:R-:W-:-:S04]  /*0770*/  FFMA R14, R7, R10, R7 ;  /* 0x0000000a070e7223 */ /* 0x000fc80000000007 */
[----:B------:R-:W-:-:S04]  /*0780*/  FFMA R7, R0, R14, RZ ;  /* 0x0000000e00077223 */ /* 0x000fc800000000ff */
[----:B------:R-:W-:-:S04]  /*0790*/  FFMA R10, R9, R7, R0 ;  /* 0x00000007090a7223 */ /* 0x000fc80000000000 */
[----:B------:R-:W-:-:S04]  /*07a0*/  FFMA R7, R14, R10, R7 ;  /* 0x0000000a0e077223 */ /* 0x000fc80000000007 */
[----:B------:R-:W-:-:S04]  /*07b0*/  FFMA R10, R9, R7, R0 ;  /* 0x00000007090a7223 */ /* 0x000fc80000000000 */
[----:B------:R-:W-:-:S05]  /*07c0*/  FFMA R0, R14, R10, R7 ;  /* 0x0000000a0e007223 */ /* 0x000fca0000000007 */
[----:B------:R-:W-:-:S04]  /*07d0*/  SHF.R.U32.HI R3, RZ, 0x17, R0 ;  /* 0x00000017ff037819 */ /* 0x000fc80000011600 */
[----:B------:R-:W-:-:S05]  /*07e0*/  LOP3.LUT R3, R3, 0xff, RZ, 0xc0, !PT ;  /* 0x000000ff03037812 */ /* 0x000fca00078ec0ff */
[----:B------:R-:W-:-:S04]  /*07f0*/  IMAD.IADD R9, R3, 0x1, R8 ;  /* 0x0000000103097824 */ /* 0x000fc800078e0208 */
[----:B------:R-:W-:-:S05]  /*0800*/  VIADD R3, R9, 0xffffffff ;  /* 0xffffffff09037836 */ /* 0x000fca0000000000 */
[----:B------:R-:W-:-:S13]  /*0810*/  ISETP.GE.U32.AND P0, PT, R3, 0xfe, PT ;  /* 0x000000fe0300780c */ /* 0x000fda0003f06070 */
[----:B------:R-:W-:Y:S05]  /*0820*/  @!P0 BRA `(.L_x_13) ;  /* 0x0000000000808947 */ /* 0x000fea0003800000 */
[----:B------:R-:W-:-:S13]  /*0830*/  ISETP.GT.AND P0, PT, R9, 0xfe, PT ;  /* 0x000000fe0900780c */ /* 0x000fda0003f04270 */
[----:B------:R-:W-:Y:S05]  /*0840*/  @P0 BRA `(.L_x_14) ;  /* 0x00000000006c0947 */ /* 0x000fea0003800000 */
[----:B------:R-:W-:-:S13]  /*0850*/  ISETP.GE.AND P0, PT, R9, 0x1, PT ;  /* 0x000000010900780c */ /* 0x000fda0003f06270 */
[----:B------:R-:W-:Y:S05]  /*0860*/  @P0 BRA `(.L_x_15) ;  /* 0x0000000000740947 */ /* 0x000fea0003800000 */
[----:B------:R-:W-:Y:S02]  /*0870*/  ISETP.GE.AND P0, PT, R9, -0x18, PT ;  /* 0xffffffe80900780c */ /* 0x000fe40003f06270 */
[----:B------:R-:W-:-:S11]  /*0880*/  LOP3.LUT R0, R0, 0x80000000, RZ, 0xc0, !PT ;  /* 0x8000000000007812 */ /* 0x000fd600078ec0ff */
[----:B------:R-:W-:Y:S05]  /*0890*/  @!P0 BRA `(.L_x_15) ;  /* 0x0000000000688947 */ /* 0x000fea0003800000 */
[CCC-:B------:R-:W-:Y:S01]  /*08a0*/  FFMA.RZ R3, R14.reuse, R10.reuse, R7.reuse ;  /* 0x0000000a0e037223 */ /* 0x1c0fe2000000c007 */
[CCC-:B------:R-:W-:Y:S01]  /*08b0*/  FFMA.RM R8, R14.reuse, R10.reuse, R7.reuse ;  /* 0x0000000a0e087223 */ /* 0x1c0fe20000004007 */
[C---:B------:R-:W-:Y:S02]  /*08c0*/  ISETP.NE.AND P2, PT, R9.reuse, RZ, PT ;  /* 0x000000ff0900720c */ /* 0x040fe40003f45270 */
[----:B------:R-:W-:Y:S02]  /*08d0*/  ISETP.NE.AND P1, PT, R9, RZ, PT ;  /* 0x000000ff0900720c */ /* 0x000fe40003f25270 */
[----:B------:R-:W-:Y:S01]  /*08e0*/  LOP3.LUT R5, R3, 0x7fffff, RZ, 0xc0, !PT ;  /* 0x007fffff03057812 */ /* 0x000fe200078ec0ff */
[----:B------:R-:W-:Y:S01]  /*08f0*/  FFMA.RP R3, R14, R10, R7 ;  /* 0x0000000a0e037223 */ /* 0x000fe20000008007 */
[----:B------:R-:W-:Y:S01]  /*0900*/  IADD3 R10, PT, PT, R9, 0x20, RZ ;  /* 0x00000020090a7810 */ /* 0x000fe20007ffe0ff */
[----:B------:R-:W-:Y:S01]  /*0910*/  IMAD.MOV R7, RZ, RZ, -R9 ;  /* 0x000000ffff077224 */ /* 0x000fe200078e0a09 */
[----:B------:R-:W-:-:S02]  /*0920*/  LOP3.LUT R5, R5, 0x800000, RZ, 0xfc, !PT ;  /* 0x0080000005057812 */ /* 0x000fc400078efcff */
[----:B------:R-:W-:Y:S02]  /*0930*/  FSETP.NEU.FTZ.AND P0, PT, R3, R8, PT ;  /* 0x000000080300720b */ /* 0x000fe40003f1d000 */
[----:B------:R-:W-:Y:S02]  /*0940*/  SHF.L.U32 R10, R5, R10, RZ ;  /* 0x0000000a050a7219 */ /* 0x000fe400000006ff */
[----:B------:R-:W-:Y:S02]  /*0950*/  SEL R8, R7, RZ, P2 ;  /* 0x000000ff07087207 */ /* 0x000fe40001000000 */
[----:B------:R-:W-:Y:S02]  /*0960*/  ISETP.NE.AND P1, PT, R10, RZ, P1 ;  /* 0x000000ff0a00720c */ /* 0x000fe40000f25270 */
[----:B------:R-:W-:Y:S02]  /*0970*/  SHF.R.U32.HI R8, RZ, R8, R5 ;  /* 0x00000008ff087219 */ /* 0x000fe40000011605 */
[----:B------:R-:W-:-:S02]  /*0980*/  PLOP3.LUT P0, PT, P0, P1, PT, 0xf8, 0x8f ;  /* 0x00000000008f781c */ /* 0x000fc40000703f70 */
[----:B------:R-:W-:Y:S02]  /*0990*/  SHF.R.U32.HI R10, RZ, 0x1, R8 ;  /* 0x00000001ff0a7819 */ /* 0x000fe40000011608 */
[----:B------:R-:W-:-:S04]  /*09a0*/  SEL R3, RZ, 0x1, !P0 ;  /* 0x00000001ff037807 */ /* 0x000fc80004000000 */
[----:B------:R-:W-:-:S04]  /*09b0*/  LOP3.LUT R3, R3, 0x1, R10, 0xf8, !PT ;  /* 0x0000000103037812 */ /* 0x000fc800078ef80a */
[----:B------:R-:W-:-:S05]  /*09c0*/  LOP3.LUT R3, R3, R8, RZ, 0xc0, !PT ;  /* 0x0000000803037212 */ /* 0x000fca00078ec0ff */
[----:B------:R-:W-:-:S05]  /*09d0*/  IMAD.IADD R3, R10, 0x1, R3 ;  /* 0x000000010a037824 */ /* 0x000fca00078e0203 */
[----:B------:R-:W-:Y:S01]  /*09e0*/  LOP3.LUT R0, R3, R0, RZ, 0xfc, !PT ;  /* 0x0000000003007212 */ /* 0x000fe200078efcff */
[----:B------:R-:W-:Y:S06]  /*09f0*/  BRA `(.L_x_15) ;  /* 0x0000000000107947 */ /* 0x000fec0003800000 */
.L_x_14:
[----:B------:R-:W-:-:S04]  /*0a00*/  LOP3.LUT R0, R0, 0x80000000, RZ, 0xc0, !PT ;  /* 0x8000000000007812 */ /* 0x000fc800078ec0ff */
[----:B------:R-:W-:Y:S01]  /*0a10*/  LOP3.LUT R0, R0, 0x7f800000, RZ, 0xfc, !PT ;  /* 0x7f80000000007812 */ /* 0x000fe200078efcff */
[----:B------:R-:W-:Y:S06]  /*0a20*/  BRA `(.L_x_15) ;  /* 0x0000000000047947 */ /* 0x000fec0003800000 */
.L_x_13:
[----:B------:R-:W-:-:S07]  /*0a30*/  IMAD R0, R8, 0x800000, R0 ;  /* 0x0080000008007824 */ /* 0x000fce00078e0200 */
.L_x_15:
[----:B------:R-:W-:Y:S05]  /*0a40*/  BSYNC.RECONVERGENT B2 ;  /* 0x0000000000027941 */ /* 0x000fea0003800200 */
.L_x_12:
[----:B------:R-:W-:Y:S05]  /*0a50*/  BRA `(.L_x_16) ;  /* 0x0000000000207947 */ /* 0x000fea0003800000 */
.L_x_11:
[----:B------:R-:W-:-:S04]  /*0a60*/  LOP3.LUT R0, R3, 0x80000000, R0, 0x48, !PT ;  /* 0x8000000003007812 */ /* 0x000fc800078e4800 */
[----:B------:R-:W-:Y:S01]  /*0a70*/  LOP3.LUT R0, R0, 0x7f800000, RZ, 0xfc, !PT ;  /* 0x7f80000000007812 */ /* 0x000fe200078efcff */
[----:B------:R-:W-:Y:S06]  /*0a80*/  BRA `(.L_x_16) ;  /* 0x0000000000147947 */ /* 0x000fec0003800000 */
.L_x_10:
[----:B------:R-:W-:Y:S01]  /*0a90*/  LOP3.LUT R0, R3, 0x80000000, R0, 0x48, !PT ;  /* 0x8000000003007812 */ /* 0x000fe200078e4800 */
[----:B------:R-:W-:Y:S06]  /*0aa0*/  BRA `(.L_x_16) ;  /* 0x00000000000c7947 */ /* 0x000fec0003800000 */
.L_x_9:
[----:B------:R-:W0:Y:S01]  /*0ab0*/  MUFU.RSQ R0, -QNAN ;  /* 0xffc0000000007908 */ /* 0x000e220000001400 */
[----:B------:R-:W-:Y:S05]  /*0ac0*/  BRA `(.L_x_16) ;  /* 0x0000000000047947 */ /* 0x000fea0003800000 */
.L_x_8:
[----:B------:R-:W-:-:S07]  /*0ad0*/  FADD.FTZ R0, R0, R3 ;  /* 0x0000000300007221 */ /* 0x000fce0000010000 */
.L_x_16:
[----:B------:R-:W-:Y:S05]  /*0ae0*/  BSYNC.RECONVERGENT B1 ;  /* 0x0000000000017941 */ /* 0x000fea0003800200 */
.L_x_6:
[----:B------:R-:W-:-:S04]  /*0af0*/  IMAD.MOV.U32 R7, RZ, RZ, 0x0 ;  /* 0x00000000ff077424 */ /* 0x000fc800078e00ff */
[----:B0-----:R-:W-:Y:S05]  /*0b00*/  RET.REL.NODEC R6 `(_Z10mandelbrotIcEvPcPiS1_) ;  /* 0xfffffff4063c7950 */ /* 0x001fea0003c3ffff */
.L_x_17:
[----:B------:R-:W-:-:S00]  /*0b10*/  BRA `(.L_x_17) ;  /* 0xfffffffc00fc7947 */ /* 0x000fc0000383ffff */
[----:B------:R-:W-:-:S00]  /*0b20*/  NOP ;  /* 0x0000000000007918 */ /* 0x000fc00000000000 */
        /* <DEDUP_REMOVED lines=13> */
.L_x_18:


//--------------------- .nv.shared.reserved.0     --------------------------
	.section	.nv.shared.reserved.0,"aw",@nobits
	.weak		__nv_reservedSMEM_offset_0_alias
	.size		__nv_reservedSMEM_offset_0_alias, 0, 64
	.other		__nv_reservedSMEM_offset_0_alias,@"STO_CUDA_RESERVED_SHARED STV_DEFAULT"
__nv_reservedSMEM_offset_0_alias:
	.zero		0
	.zero		64


//--------------------- .nv.constant0._Z10mandelbrotIcEvPcPiS1_ --------------------------
	.section	.nv.constant0._Z10mandelbrotIcEvPcPiS1_,"a",@progbits
	.sectionflags	@""
	.align	4
.nv.constant0._Z10mandelbrotIcEvPcPiS1_:
	.zero		920


//--------------------- SYMBOLS --------------------------

	.type		.nv.reservedSmem.offset0,@object
	.size		.nv.reservedSmem.offset0,0x4
